//
// Generated by NVIDIA NVVM Compiler
//
// Compiler Build ID: CL-36424714
// Cuda compilation tools, release 13.0, V13.0.88
// Based on NVVM 20.0.0
//

.version 9.0
.target sm_100
.address_size 64

	// .globl	_Z12helloFromGPUv
.extern .func  (.param .b32 func_retval0) vprintf
(
	.param .b64 vprintf_param_0,
	.param .b64 vprintf_param_1
)
;
.global .align 1 .b8 $str[22] = {72, 101, 108, 108, 111, 70, 114, 111, 109, 32, 71, 80, 85, 33, 32, 37, 100, 32, 37, 100, 10};

.visible .entry _Z12helloFromGPUv()
{
	.local .align 8 .b8 	__local_depot0[8];
	.reg .b64 	%SP;
	.reg .b64 	%SPL;
	.reg .b32 	%r<5>;
	.reg .b64 	%rd<5>;

	mov.u64 	%SPL, __local_depot0;
	cvta.local.u64 	%SP, %SPL;
	add.u64 	%rd1, %SP, 0;
	add.u64 	%rd2, %SPL, 0;
	mov.u32 	%r1, %ctaid.x;
	mov.u32 	%r2, %tid.x;
	st.local.v2.u32 	[%rd2], {%r1, %r2};
	mov.u64 	%rd3, $str;
	cvta.global.u64 	%rd4, %rd3;
	{ // callseq 0, 0
	.param .b64 param0;
	st.param.b64 	[param0], %rd4;
	.param .b64 param1;
	st.param.b64 	[param1], %rd1;
	.param .b32 retval0;
	call.uni (retval0), 
	vprintf, 
	(
	param0, 
	param1
	);
	ld.param.b32 	%r3, [retval0];
	} // callseq 0
	ret;

}


// ===== COMPILED SASS (sm_100) =====

	.target	sm_100

	.elftype	@"ET_EXEC"


//--------------------- .note.nv.tkinfo           --------------------------
	.section	.note.nv.tkinfo,"",@"SHT_NOTE"
	.sectionflags	@"SHF_NOTE_NV_TKINFO"
	.tkinfo
        /*0018*/ 	.word	0x00000002
        /*0030*/ 	.string	""
        /*0030*/ 	.string	"ptxas"
        /*0030*/ 	.string	"Cuda compilation tools, release 13.0, V13.0.88"
        /*0030*/ 	.string	"Build cuda_13.0.r13.0/compiler.36424714_0"
        /*0030*/ 	.string	"-arch sm_100 -m 64 "



//--------------------- .note.nv.cuinfo           --------------------------
	.section	.note.nv.cuinfo,"",@"SHT_NOTE"
	.sectionflags	@"SHF_NOTE_NV_CUINFO"
        /*0018*/ 	.short	0x0002
        /*001a*/ 	.short	0x0064
        /*001c*/ 	.short	0x0082
	.zero		2


//--------------------- .nv.info                  --------------------------
	.section	.nv.info,"",@"SHT_CUDA_INFO"
	.align	4


	//----- nvinfo : EIATTR_REGCOUNT
	.align		4
        /*0000*/ 	.byte	0x04, 0x2f
        /*0002*/ 	.short	(.L_2 - .L_1)
	.align		4
.L_1:
        /*0004*/ 	.word	index@(_Z12helloFromGPUv)
        /*0008*/ 	.word	0x00000018


	//----- nvinfo : EIATTR_FRAME_SIZE
	.align		4
.L_2:
        /*000c*/ 	.byte	0x04, 0x11
        /*000e*/ 	.short	(.L_4 - .L_3)
	.align		4
.L_3:
        /*0010*/ 	.word	index@(_Z12helloFromGPUv)
        /*0014*/ 	.word	0x00000008


	//----- nvinfo : EIATTR_MIN_STACK_SIZE
	.align		4
.L_4:
        /*0018*/ 	.byte	0x04, 0x12
        /*001a*/ 	.short	(.L_6 - .L_5)
	.align		4
.L_5:
        /*001c*/ 	.word	index@(_Z12helloFromGPUv)
        /*0020*/ 	.word	0x00000008
.L_6:


//--------------------- .nv.compat                --------------------------
	.section	.nv.compat,"",@"SHT_CUDA_COMPAT_INFO"
	.align	4
        /*0000*/ 	.byte	0x02, 0x09, 0x00, 0x00, 0x02, 0x02, 0x01, 0x00, 0x02, 0x05, 0x05, 0x00, 0x03, 0x07, 0x01, 0x01
        /*0010*/ 	.byte	0x02, 0x03, 0x00, 0x00, 0x02, 0x06, 0x01, 0x00, 0x04, 0x0b, 0x08, 0x00, 0x09, 0x00, 0x00, 0x00
        /*0020*/ 	.byte	0x00, 0x00, 0x00, 0x00


//--------------------- .nv.info._Z12helloFromGPUv --------------------------
	.section	.nv.info._Z12helloFromGPUv,"",@"SHT_CUDA_INFO"
	.sectionflags	@""
	.align	4


	//----- nvinfo : EIATTR_CUDA_API_VERSION
	.align		4
        /*0000*/ 	.byte	0x04, 0x37
        /*0002*/ 	.short	(.L_8 - .L_7)
.L_7:
        /*0004*/ 	.word	0x00000082


	//----- nvinfo : EIATTR_SPARSE_MMA_MASK
	.align		4
.L_8:
        /*0008*/ 	.byte	0x03, 0x50
        /*000a*/ 	.short	0x0000


	//----- nvinfo : EIATTR_MAXREG_COUNT
	.align		4
        /*000c*/ 	.byte	0x03, 0x1b
        /*000e*/ 	.short	0x00ff


	//----- nvinfo : EIATTR_EXTERNS
	.align		4
        /*0010*/ 	.byte	0x04, 0x0f
        /*0012*/ 	.short	(.L_10 - .L_9)


	//   ....[0]....
	.align		4
.L_9:
        /*0014*/ 	.word	index@(vprintf)


	//----- nvinfo : EIATTR_MERCURY_ISA_VERSION
	.align		4
.L_10:
        /*0018*/ 	.byte	0x03, 0x5f
        /*001a*/ 	.short	0x0101


	//----- nvinfo : EIATTR_VRC_CTA_INIT_COUNT
	.align		4
        /*001c*/ 	.byte	0x02, 0x4a
	.zero		1
	.zero		1


	//----- nvinfo : EIATTR_SYSCALL_OFFSETS
	.align		4
        /*0020*/ 	.byte	0x04, 0x46
        /*0022*/ 	.short	(.L_12 - .L_11)


	//   ....[0]....
.L_11:
        /*0024*/ 	.word	0x000000f0


	//----- nvinfo : EIATTR_EXIT_INSTR_OFFSETS
	.align		4
.L_12:
        /*0028*/ 	.byte	0x04, 0x1c
        /*002a*/ 	.short	(.L_14 - .L_13)


	//   ....[0]....
.L_13:
        /*002c*/ 	.word	0x00000100


	//----- nvinfo : EIATTR_SW_WAR
	.align		4
.L_14:
        /*0030*/ 	.byte	0x04, 0x36
        /*0032*/ 	.short	(.L_16 - .L_15)
.L_15:
        /*0034*/ 	.word	0x00000008
.L_16:


//--------------------- .nv.callgraph             --------------------------
	.section	.nv.callgraph,"",@"SHT_CUDA_CALLGRAPH"
	.align	4
	.sectionentsize	8
	.align		4
        /*0000*/ 	.word	0x00000000
	.align		4
        /*0004*/ 	.word	0xffffffff
	.align		4
        /*0008*/ 	.word	index@(_Z12helloFromGPUv)
	.align		4
        /*000c*/ 	.word	index@(vprintf)
	.align		4
        /*0010*/ 	.word	0x00000000
	.align		4
        /*0014*/ 	.word	0xfffffffe
	.align		4
        /*0018*/ 	.word	0x00000000
	.align		4
        /*001c*/ 	.word	0xfffffffd
	.align		4
        /*0020*/ 	.word	0x00000000
	.align		4
        /*0024*/ 	.word	0xfffffffc


//--------------------- .nv.constant4             --------------------------
	.section	.nv.constant4,"a",@progbits
	.align	8
	.align		8
.nv.constant4:
        /*0000*/ 	.dword	vprintf
	.align		8
        /*0008*/ 	.dword	$str


//--------------------- .text._Z12helloFromGPUv   --------------------------
	.section	.text._Z12helloFromGPUv,"ax",@progbits
	.align	128
        .global         _Z12helloFromGPUv
        .type           _Z12helloFromGPUv,@function
        .size           _Z12helloFromGPUv,(.L_x_2 - _Z12helloFromGPUv)
        .other          _Z12helloFromGPUv,@"STO_CUDA_ENTRY STV_DEFAULT"
_Z12helloFromGPUv:
.text._Z12helloFromGPUv:
[----:B------:R-:W0:Y:S01]  /*0000*/  LDC R1, c[0x0][0x37c] ;  /* 0x0000df00ff017b82 */ /* 0x000e220000000800 */
[----:B------:R-:W1:Y:S01]  /*0010*/  S2R R8, SR_CTAID.X ;  /* 0x0000000000087919 */ /* 0x000e620000002500 */
[----:B0-----:R-:W-:Y:S01]  /*0020*/  VIADD R1, R1, 0xfffffff8 ;  /* 0xfffffff801017836 */ /* 0x001fe20000000000 */
[----:B------:R-:W-:Y:S01]  /*0030*/  MOV R0, 0x0 ;  /* 0x0000000000007802 */ /* 0x000fe20000000f00 */
[----:B------:R-:W0:Y:S01]  /*0040*/  LDCU UR4, c[0x0][0x2f8] ;  /* 0x00005f00ff0477ac */ /* 0x000e220008000800 */
[----:B------:R-:W1:Y:S03]  /*0050*/  S2R R9, SR_TID.X ;  /* 0x0000000000097919 */ /* 0x000e660000002100 */
[----:B------:R2:W3:Y:S01]  /*0060*/  LDC.64 R2, c[0x4][R0] ;  /* 0x0100000000027b82 */ /* 0x0004e20000000a00 */
[----:B------:R-:W4:Y:S01]  /*0070*/  LDCU.64 UR6, c[0x4][0x8] ;  /* 0x01000100ff0677ac */ /* 0x000f220008000a00 */
[----:B------:R-:W5:Y:S01]  /*0080*/  LDCU UR5, c[0x0][0x2fc] ;  /* 0x00005f80ff0577ac */ /* 0x000f620008000800 */
[----:B0-----:R-:W-:Y:S01]  /*0090*/  IADD3 R6, P0, PT, R1, UR4, RZ ;  /* 0x0000000401067c10 */ /* 0x001fe2000ff1e0ff */
[----:B----4-:R-:W-:Y:S01]  /*00a0*/  IMAD.U32 R4, RZ, RZ, UR6 ;  /* 0x00000006ff047e24 */ /* 0x010fe2000f8e00ff */
[----:B------:R-:W-:-:S03]  /*00b0*/  MOV R5, UR7 ;  /* 0x0000000700057c02 */ /* 0x000fc60008000f00 */
[----:B-----5:R-:W-:Y:S01]  /*00c0*/  IMAD.X R7, RZ, RZ, UR5, P0 ;  /* 0x00000005ff077e24 */ /* 0x020fe200080e06ff */
[----:B-1----:R2:W-:Y:S07]  /*00d0*/  STL.64 [R1], R8 ;  /* 0x0000000801007387 */ /* 0x0025ee0000100a00 */
[----:B------:R-:W-:-:S07]  /*00e0*/  LEPC R20, `(.L_x_0) ;  /* 0x000000001014794e */ /* 0x000fce0000000000 */
[----:B--23--:R-:W-:Y:S05]  /*00f0*/  CALL.ABS.NOINC R2 ;  /* 0x0000000002007343 */ /* 0x00cfea0003c00000 */
.L_x_0:
[----:B------:R-:W-:Y:S05]  /*0100*/  EXIT ;  /* 0x000000000000794d */ /* 0x000fea0003800000 */
.L_x_1:
[----:B------:R-:W-:-:S00]  /*0110*/  BRA `(.L_x_1) ;  /* 0xfffffffc00fc7947 */ /* 0x000fc0000383ffff */
[----:B------:R-:W-:-:S00]  /*0120*/  NOP ;  /* 0x0000000000007918 */ /* 0x000fc00000000000 */
        /* <DEDUP_REMOVED lines=13> */
.L_x_2:


//--------------------- .nv.global.init           --------------------------
	.section	.nv.global.init,"aw",@progbits
.nv.global.init:
	.type		$str,@object
	.size		$str,(.L_0 - $str)
$str:
        /*0000*/ 	.byte	0x48, 0x65, 0x6c, 0x6c, 0x6f, 0x46, 0x72, 0x6f, 0x6d, 0x20, 0x47, 0x50, 0x55, 0x21, 0x20, 0x25
        /*0010*/ 	.byte	0x64, 0x20, 0x25, 0x64, 0x0a, 0x00
.L_0:


//--------------------- .nv.shared.reserved.0     --------------------------
	.section	.nv.shared.reserved.0,"aw",@nobits
	.weak		__nv_reservedSMEM_offset_0_alias
	.size		__nv_reservedSMEM_offset_0_alias, 0, 64
	.other		__nv_reservedSMEM_offset_0_alias,@"STO_CUDA_RESERVED_SHARED STV_DEFAULT"
__nv_reservedSMEM_offset_0_alias:
	.zero		0
	.zero		64


//--------------------- .nv.constant0._Z12helloFromGPUv --------------------------
	.section	.nv.constant0._Z12helloFromGPUv,"a",@progbits
	.sectionflags	@""
	.align	4
.nv.constant0._Z12helloFromGPUv:
	.zero		896


//--------------------- SYMBOLS --------------------------

	.type		.nv.reservedSmem.offset0,@object
	.size		.nv.reservedSmem.offset0,0x4
	.type		vprintf,@function
